	.headerflags	@"EF_CUDA_TEXMODE_UNIFIED EF_CUDA_64BIT_ADDRESS EF_CUDA_ACCELERATORS EF_CUDA_SM90 EF_CUDA_VIRTUAL_SM(EF_CUDA_SM90)"
	.elftype	@"ET_EXEC"


//--------------------- .nv.info                  --------------------------
	.section	.nv.info,"",@"SHT_CUDA_INFO"
	.align	4


	//----- nvinfo : EIATTR_REGCOUNT
	.align		4
        /*0000*/ 	.byte	0x04, 0x2f
        /*0002*/ 	.short	(.L_3 - .L_2)
	.align		4
.L_2:
        /*0004*/ 	.word	index@(triton_poi_fused__native_batch_norm_legit_no_training_add_div_hardtanh_mul_50)
        /*0008*/ 	.word	0x00000014


	//----- nvinfo : EIATTR_MIN_STACK_SIZE
	.align		4
.L_3:
        /*000c*/ 	.byte	0x04, 0x12
        /*000e*/ 	.short	(.L_5 - .L_4)
	.align		4
.L_4:
        /*0010*/ 	.word	index@(triton_poi_fused__native_batch_norm_legit_no_training_add_div_hardtanh_mul_50)
        /*0014*/ 	.word	0x00000000


	//----- nvinfo : EIATTR_FRAME_SIZE
	.align		4
.L_5:
        /*0018*/ 	.byte	0x04, 0x11
        /*001a*/ 	.short	(.L_7 - .L_6)
	.align		4
.L_6:
        /*001c*/ 	.word	index@(triton_poi_fused__native_batch_norm_legit_no_training_add_div_hardtanh_mul_50)
        /*0020*/ 	.word	0x00000000


	//----- nvinfo : EIATTR_MIN_STACK_SIZE
	.align		4
.L_7:
        /*0024*/ 	.byte	0x04, 0x12
        /*0026*/ 	.short	(.L_9 - .L_8)
	.align		4
.L_8:
        /*0028*/ 	.word	index@(triton_poi_fused__native_batch_norm_legit_no_training_add_div_hardtanh_mul_50)
        /*002c*/ 	.word	0x00000000
.L_9:


//--------------------- .nv.info.triton_poi_fused__native_batch_norm_legit_no_training_add_div_hardtanh_mul_50 --------------------------
	.section	.nv.info.triton_poi_fused__native_batch_norm_legit_no_training_add_div_hardtanh_mul_50,"",@"SHT_CUDA_INFO"
	.sectionflags	@""
	.align	4


	//----- nvinfo : EIATTR_CUDA_API_VERSION
	.align		4
        /*0000*/ 	.byte	0x04, 0x37
        /*0002*/ 	.short	(.L_11 - .L_10)
.L_10:
        /*0004*/ 	.word	0x0000007c


	//----- nvinfo : EIATTR_KPARAM_INFO
	.align		4
.L_11:
        /*0008*/ 	.byte	0x04, 0x17
        /*000a*/ 	.short	(.L_13 - .L_12)
.L_12:
        /*000c*/ 	.word	0x00000000
        /*0010*/ 	.short	0x0006
        /*0012*/ 	.short	0x0030
        /*0014*/ 	.byte	0x00, 0xf0, 0x11, 0x00


	//----- nvinfo : EIATTR_KPARAM_INFO
	.align		4
.L_13:
        /*0018*/ 	.byte	0x04, 0x17
        /*001a*/ 	.short	(.L_15 - .L_14)
.L_14:
        /*001c*/ 	.word	0x00000000
        /*0020*/ 	.short	0x0005
        /*0022*/ 	.short	0x0028
        /*0024*/ 	.byte	0x00, 0xf4, 0x21, 0x00


	//----- nvinfo : EIATTR_KPARAM_INFO
	.align		4
.L_15:
        /*0028*/ 	.byte	0x04, 0x17
        /*002a*/ 	.short	(.L_17 - .L_16)
.L_16:
        /*002c*/ 	.word	0x00000000
        /*0030*/ 	.short	0x0004
        /*0032*/ 	.short	0x0020
        /*0034*/ 	.byte	0x00, 0xf4, 0x21, 0x00


	//----- nvinfo : EIATTR_KPARAM_INFO
	.align		4
.L_17:
        /*0038*/ 	.byte	0x04, 0x17
        /*003a*/ 	.short	(.L_19 - .L_18)
.L_18:
        /*003c*/ 	.word	0x00000000
        /*0040*/ 	.short	0x0003
        /*0042*/ 	.short	0x0018
        /*0044*/ 	.byte	0x00, 0xf4, 0x21, 0x00


	//----- nvinfo : EIATTR_KPARAM_INFO
	.align		4
.L_19:
        /*0048*/ 	.byte	0x04, 0x17
        /*004a*/ 	.short	(.L_21 - .L_20)
.L_20:
        /*004c*/ 	.word	0x00000000
        /*0050*/ 	.short	0x0002
        /*0052*/ 	.short	0x0010
        /*0054*/ 	.byte	0x00, 0xf4, 0x21, 0x00


	//----- nvinfo : EIATTR_KPARAM_INFO
	.align		4
.L_21:
        /*0058*/ 	.byte	0x04, 0x17
        /*005a*/ 	.short	(.L_23 - .L_22)
.L_22:
        /*005c*/ 	.word	0x00000000
        /*0060*/ 	.short	0x0001
        /*0062*/ 	.short	0x0008
        /*0064*/ 	.byte	0x00, 0xf4, 0x21, 0x00


	//----- nvinfo : EIATTR_KPARAM_INFO
	.align		4
.L_23:
        /*0068*/ 	.byte	0x04, 0x17
        /*006a*/ 	.short	(.L_25 - .L_24)
.L_24:
        /*006c*/ 	.word	0x00000000
        /*0070*/ 	.short	0x0000
        /*0072*/ 	.short	0x0000
        /*0074*/ 	.byte	0x00, 0xf4, 0x21, 0x00


	//----- nvinfo : EIATTR_SPARSE_MMA_MASK
	.align		4
.L_25:
        /*0078*/ 	.byte	0x03, 0x50
        /*007a*/ 	.short	0x0000


	//----- nvinfo : EIATTR_MAXREG_COUNT
	.align		4
        /*007c*/ 	.byte	0x03, 0x1b
        /*007e*/ 	.short	0x00ff


	//----- nvinfo : EIATTR_EXIT_INSTR_OFFSETS
	.align		4
        /*0080*/ 	.byte	0x04, 0x1c
        /*0082*/ 	.short	(.L_27 - .L_26)


	//   ....[0]....
.L_26:
        /*0084*/ 	.word	0x00000350


	//   ....[1]....
        /*0088*/ 	.word	0x00000380


	//----- nvinfo : EIATTR_REQNTID
	.align		4
.L_27:
        /*008c*/ 	.byte	0x04, 0x10
        /*008e*/ 	.short	(.L_29 - .L_28)
.L_28:
        /*0090*/ 	.word	0x00000080
        /*0094*/ 	.word	0x00000001
        /*0098*/ 	.word	0x00000001


	//----- nvinfo : EIATTR_CBANK_PARAM_SIZE
	.align		4
.L_29:
        /*009c*/ 	.byte	0x03, 0x19
        /*009e*/ 	.short	0x0034


	//----- nvinfo : EIATTR_PARAM_CBANK
	.align		4
        /*00a0*/ 	.byte	0x04, 0x0a
        /*00a2*/ 	.short	(.L_31 - .L_30)
	.align		4
.L_30:
        /*00a4*/ 	.word	index@(.nv.constant0.triton_poi_fused__native_batch_norm_legit_no_training_add_div_hardtanh_mul_50)
        /*00a8*/ 	.short	0x0210
        /*00aa*/ 	.short	0x0034


	//----- nvinfo : EIATTR_SW_WAR
	.align		4
.L_31:
        /*00ac*/ 	.byte	0x04, 0x36
        /*00ae*/ 	.short	(.L_33 - .L_32)
.L_32:
        /*00b0*/ 	.word	0x00000008
.L_33:


//--------------------- .nv.callgraph             --------------------------
	.section	.nv.callgraph,"",@"SHT_CUDA_CALLGRAPH"
	.align	4
	.sectionentsize	8
	.align		4
        /*0000*/ 	.word	0x00000000
	.align		4
        /*0004*/ 	.word	0xffffffff
	.align		4
        /*0008*/ 	.word	0x00000000
	.align		4
        /*000c*/ 	.word	0xfffffffe
	.align		4
        /*0010*/ 	.word	0x00000000
	.align		4
        /*0014*/ 	.word	0xfffffffd
	.align		4
        /*0018*/ 	.word	0x00000000
	.align		4
        /*001c*/ 	.word	0xfffffffc


//--------------------- .nv.constant4             --------------------------
	.section	.nv.constant4,"a",@progbits
	.align	8
	.align		8
.nv.constant4:
        /*0000*/ 	.dword	_$_str
	.align		8
        /*0008*/ 	.dword	_$_str_$_2


//--------------------- .text.triton_poi_fused__native_batch_norm_legit_no_training_add_div_hardtanh_mul_50 --------------------------
	.section	.text.triton_poi_fused__native_batch_norm_legit_no_training_add_div_hardtanh_mul_50,"ax",@progbits
	.align	128
        .global         triton_poi_fused__native_batch_norm_legit_no_training_add_div_hardtanh_mul_50
        .type           triton_poi_fused__native_batch_norm_legit_no_training_add_div_hardtanh_mul_50,@function
        .size           triton_poi_fused__native_batch_norm_legit_no_training_add_div_hardtanh_mul_50,(.L_x_1 - triton_poi_fused__native_batch_norm_legit_no_training_add_div_hardtanh_mul_50)
        .other          triton_poi_fused__native_batch_norm_legit_no_training_add_div_hardtanh_mul_50,@"STO_CUDA_ENTRY STV_DEFAULT"
triton_poi_fused__native_batch_norm_legit_no_training_add_div_hardtanh_mul_50:
.text.triton_poi_fused__native_batch_norm_legit_no_training_add_div_hardtanh_mul_50:
[----:B------:R-:W0:Y:S01]  /*0000*/  LDC R1, c[0x0][0x28] ;  /* 0x00000a00ff017b82 */ /* 0x000e220000000800 */
[----:B------:R-:W1:Y:S07]  /*0010*/  S2R R2, SR_TID.X ;  /* 0x0000000000027919 */ /* 0x000e6e0000002100 */
[----:B------:R-:W2:Y:S01]  /*0020*/  LDC.64 R8, c[0x0][0x228] ;  /* 0x00008a00ff087b82 */ /* 0x000ea20000000a00 */
[----:B------:R-:W-:Y:S01]  /*0030*/  ULDC.64 UR4, c[0x0][0x208] ;  /* 0x0000820000047ab9 */ /* 0x000fe20000000a00 */
[----:B------:R-:W3:Y:S06]  /*0040*/  S2R R3, SR_CTAID.X ;  /* 0x0000000000037919 */ /* 0x000eec0000002500 */
[----:B------:R-:W4:Y:S08]  /*0050*/  LDC.64 R6, c[0x0][0x220] ;  /* 0x00008800ff067b82 */ /* 0x000f300000000a00 */
[----:B------:R-:W5:Y:S08]  /*0060*/  LDC.64 R10, c[0x0][0x230] ;  /* 0x00008c00ff0a7b82 */ /* 0x000f700000000a00 */
[----:B------:R-:W5:Y:S01]  /*0070*/  LDC.64 R12, c[0x0][0x238] ;  /* 0x00008e00ff0c7b82 */ /* 0x000f620000000a00 */
[----:B-1----:R-:W-:-:S04]  /*0080*/  LOP3.LUT R2, R2, 0x7f, RZ, 0xc0, !PT ;  /* 0x0000007f02027812 */ /* 0x002fc800078ec0ff */
[----:B---3--:R-:W-:Y:S01]  /*0090*/  LEA R3, R3, R2, 0x7 ;  /* 0x0000000203037211 */ /* 0x008fe200078e38ff */
[----:B------:R-:W-:-:S03]  /*00a0*/  HFMA2.MMA R2, -RZ, RZ, 0, 0 ;  /* 0x00000000ff027435 */ /* 0x000fc600000001ff */
[----:B------:R-:W-:-:S07]  /*00b0*/  ISETP.GE.AND P0, PT, R3, 0x1e00, PT ;  /* 0x00001e000300780c */ /* 0x000fce0003f06270 */
[----:B------:R-:W-:-:S05]  /*00c0*/  IMAD.HI R0, R3, -0x77777777, R2 ;  /* 0x8888888903007827 */ /* 0x000fca00078e0202 */
[----:B------:R-:W-:-:S04]  /*00d0*/  SHF.R.U32.HI R5, RZ, 0x1f, R0 ;  /* 0x0000001fff057819 */ /* 0x000fc80000011600 */
[----:B------:R-:W-:-:S05]  /*00e0*/  LEA.HI.SX32 R5, R0, R5, 0x18 ;  /* 0x0000000500057211 */ /* 0x000fca00078fc2ff */
[----:B------:R-:W-:Y:S02]  /*00f0*/  IMAD R15, R5, -0x1e0, R3 ;  /* 0xfffffe20050f7824 */ /* 0x000fe400078e0203 */
[----:B------:R-:W1:Y:S02]  /*0100*/  LDC.64 R4, c[0x0][0x218] ;  /* 0x00008600ff047b82 */ /* 0x000e640000000a00 */
[----:B--2---:R-:W-:-:S05]  /*0110*/  IMAD.WIDE R8, R15, 0x4, R8 ;  /* 0x000000040f087825 */ /* 0x004fca00078e0208 */
[----:B------:R5:W2:Y:S01]  /*0120*/  @!P0 LDG.E.EL R2, desc[UR4][R8.64] ;  /* 0x0000000408028981 */ /* 0x000aa2000c2e1900 */
[----:B------:R-:W-:Y:S01]  /*0130*/  HFMA2.MMA R17, -RZ, RZ, 0, 0 ;  /* 0x00000000ff117435 */ /* 0x000fe200000001ff */
[----:B------:R-:W-:Y:S01]  /*0140*/  MOV R0, RZ ;  /* 0x000000ff00007202 */ /* 0x000fe20000000f00 */
[----:B----4-:R-:W-:-:S04]  /*0150*/  IMAD.WIDE R6, R15, 0x4, R6 ;  /* 0x000000040f067825 */ /* 0x010fc800078e0206 */
[----:B-----5:R-:W-:-:S04]  /*0160*/  IMAD.WIDE R8, R15, 0x4, R10 ;  /* 0x000000040f087825 */ /* 0x020fc800078e020a */
[----:B------:R-:W3:Y:S01]  /*0170*/  @!P0 LDG.E.EL R17, desc[UR4][R6.64] ;  /* 0x0000000406118981 */ /* 0x000ee2000c2e1900 */
[----:B-1----:R-:W-:-:S04]  /*0180*/  IMAD.WIDE R4, R3, 0x4, R4 ;  /* 0x0000000403047825 */ /* 0x002fc800078e0204 */
[----:B0-----:R-:W-:Y:S01]  /*0190*/  IMAD.WIDE R10, R15, 0x4, R12 ;  /* 0x000000040f0a7825 */ /* 0x001fe200078e020c */
[----:B------:R0:W3:Y:S01]  /*01a0*/  @!P0 LDG.E R0, desc[UR4][R4.64] ;  /* 0x0000000404008981 */ /* 0x0000e2000c1e1900 */
[----:B------:R-:W-:-:S06]  /*01b0*/  CS2R R12, SRZ ;  /* 0x00000000000c7805 */ /* 0x000fcc000001ff00 */
[----:B------:R-:W4:Y:S04]  /*01c0*/  @!P0 LDG.E.EL R12, desc[UR4][R8.64] ;  /* 0x00000004080c8981 */ /* 0x000f28000c2e1900 */
[----:B------:R-:W4:Y:S01]  /*01d0*/  @!P0 LDG.E.EL R13, desc[UR4][R10.64] ;  /* 0x000000040a0d8981 */ /* 0x000f22000c2e1900 */
[----:B0-----:R-:W-:Y:S01]  /*01e0*/  MOV R5, 0x3e800000 ;  /* 0x3e80000000057802 */ /* 0x001fe20000000f00 */
[----:B--2---:R-:W-:-:S04]  /*01f0*/  FADD R2, R2, 9.9999997473787516356e-06 ;  /* 0x3727c5ac02027421 */ /* 0x004fc80000000000 */
[----:B------:R-:W0:Y:S02]  /*0200*/  MUFU.SQRT R14, R2 ;  /* 0x00000002000e7308 */ /* 0x000e240000002000 */
[C---:B0-----:R-:W-:Y:S02]  /*0210*/  FSETP.GT.AND P1, PT, R14.reuse, 8.50705917302346158658e+37, PT ;  /* 0x7e8000000e00780b */ /* 0x041fe40003f24000 */
[----:B------:R-:W-:-:S11]  /*0220*/  FSETP.GEU.AND P2, PT, R14, 1.175494350822287508e-38, PT ;  /* 0x008000000e00780b */ /* 0x000fd60003f4e000 */
[----:B------:R-:W-:-:S04]  /*0230*/  @P1 FMUL R14, R14, 0.25 ;  /* 0x3e8000000e0e1820 */ /* 0x000fc80000400000 */
[----:B------:R-:W-:-:S06]  /*0240*/  @!P2 FMUL R14, R14, 16777216 ;  /* 0x4b8000000e0ea820 */ /* 0x000fcc0000400000 */
[----:B------:R-:W0:Y:S01]  /*0250*/  MUFU.RCP R14, R14 ;  /* 0x0000000e000e7308 */ /* 0x000e220000001000 */
[----:B------:R-:W-:Y:S01]  /*0260*/  FSEL R5, R5, 1, P1 ;  /* 0x3f80000005057808 */ /* 0x000fe20000800000 */
[----:B---3--:R-:W-:-:S04]  /*0270*/  FADD R0, -R17, R0 ;  /* 0x0000000011007221 */ /* 0x008fc80000000100 */
[----:B------:R-:W-:-:S04]  /*0280*/  @!P2 FMUL R5, R5, 16777216 ;  /* 0x4b8000000505a820 */ /* 0x000fc80000400000 */
[----:B0-----:R-:W-:-:S04]  /*0290*/  FMUL R5, R14, R5 ;  /* 0x000000050e057220 */ /* 0x001fc80000400000 */
[----:B------:R-:W-:Y:S02]  /*02a0*/  FMUL R0, R0, R5 ;  /* 0x0000000500007220 */ /* 0x000fe40000400000 */
[----:B------:R-:W0:Y:S02]  /*02b0*/  LDC.64 R4, c[0x0][0x210] ;  /* 0x00008400ff047b82 */ /* 0x000e240000000a00 */
[----:B----4-:R-:W-:-:S04]  /*02c0*/  FFMA R0, R0, R12, R13 ;  /* 0x0000000c00007223 */ /* 0x010fc8000000000d */
[----:B------:R-:W-:-:S05]  /*02d0*/  FADD R2, R0, 3 ;  /* 0x4040000000027421 */ /* 0x000fca0000000000 */
[----:B------:R-:W-:-:S04]  /*02e0*/  FSETP.GTU.AND P1, PT, R2, RZ, PT ;  /* 0x000000ff0200720b */ /* 0x000fc80003f2c000 */
[----:B------:R-:W-:-:S04]  /*02f0*/  FSEL R7, R2, RZ, P1 ;  /* 0x000000ff02077208 */ /* 0x000fc80000800000 */
[C---:B------:R-:W-:Y:S02]  /*0300*/  FSETP.GEU.AND P2, PT, R7.reuse, 6, PT ;  /* 0x40c000000700780b */ /* 0x040fe40003f4e000 */
[----:B------:R-:W-:Y:S01]  /*0310*/  FSETP.NAN.AND P1, PT, R7, R7, PT ;  /* 0x000000070700720b */ /* 0x000fe20003f28000 */
[----:B0-----:R-:W-:-:S10]  /*0320*/  IMAD.WIDE R2, R3, 0x4, R4 ;  /* 0x0000000403027825 */ /* 0x001fd400078e0204 */
[----:B------:R-:W-:-:S05]  /*0330*/  @P2 FSEL R7, R7, 6, P1 ;  /* 0x40c0000007072808 */ /* 0x000fca0000800000 */
[----:B------:R-:W-:Y:S01]  /*0340*/  FMUL R0, R0, R7 ;  /* 0x0000000700007220 */ /* 0x000fe20000400000 */
[----:B------:R-:W-:Y:S06]  /*0350*/  @P0 EXIT ;  /* 0x000000000000094d */ /* 0x000fec0003800000 */
[----:B------:R-:W-:-:S05]  /*0360*/  FMUL R5, R0, 0.16666667163372039795 ;  /* 0x3e2aaaab00057820 */ /* 0x000fca0000400000 */
[----:B------:R-:W-:Y:S01]  /*0370*/  STG.E desc[UR4][R2.64], R5 ;  /* 0x0000000502007986 */ /* 0x000fe2000c101904 */
[----:B------:R-:W-:Y:S05]  /*0380*/  EXIT ;  /* 0x000000000000794d */ /* 0x000fea0003800000 */
.L_x_0:
[----:B------:R-:W-:-:S00]  /*0390*/  BRA `(.L_x_0) ;  /* 0xfffffffc00fc7947 */ /* 0x000fc0000383ffff */
[----:B------:R-:W-:-:S00]  /*03a0*/  NOP ;  /* 0x0000000000007918 */ /* 0x000fc00000000000 */
        /* <DEDUP_REMOVED lines=13> */
.L_x_1:


//--------------------- .nv.global.init           --------------------------
	.section	.nv.global.init,"aw",@progbits
.nv.global.init:
	.type		_$_str,@object
	.size		_$_str,(_$_str_$_2 - _$_str)
_$_str:
        /*0000*/ 	.byte	0x5f, 0x5f, 0x43, 0x55, 0x44, 0x41, 0x5f, 0x46, 0x54, 0x5a, 0x00
	.type		_$_str_$_2,@object
	.size		_$_str_$_2,(.L_1 - _$_str_$_2)
_$_str_$_2:
        /*000b*/ 	.byte	0x5f, 0x5f, 0x43, 0x55, 0x44, 0x41, 0x5f, 0x50, 0x52, 0x45, 0x43, 0x5f, 0x53, 0x51, 0x52, 0x54
        /*001b*/ 	.byte	0x00
.L_1:


//--------------------- .nv.constant0.triton_poi_fused__native_batch_norm_legit_no_training_add_div_hardtanh_mul_50 --------------------------
	.section	.nv.constant0.triton_poi_fused__native_batch_norm_legit_no_training_add_div_hardtanh_mul_50,"a",@progbits
	.sectionflags	@""
	.align	4
.nv.constant0.triton_poi_fused__native_batch_norm_legit_no_training_add_div_hardtanh_mul_50:
	.zero		580
